//
// Generated by NVIDIA NVVM Compiler
//
// Compiler Build ID: CL-36424714
// Cuda compilation tools, release 13.0, V13.0.88
// Based on NVVM 20.0.0
//

.version 9.0
.target sm_100
.address_size 64

	// .globl	_Z8CUDACopyPcS_ii

.visible .entry _Z8CUDACopyPcS_ii(
	.param .u64 .ptr .align 1 _Z8CUDACopyPcS_ii_param_0,
	.param .u64 .ptr .align 1 _Z8CUDACopyPcS_ii_param_1,
	.param .u32 _Z8CUDACopyPcS_ii_param_2,
	.param .u32 _Z8CUDACopyPcS_ii_param_3
)
{
	.reg .pred 	%p<6>;
	.reg .b16 	%rs<6>;
	.reg .b32 	%r<33>;
	.reg .b64 	%rd<19>;

	ld.param.u64 	%rd10, [_Z8CUDACopyPcS_ii_param_0];
	ld.param.u64 	%rd11, [_Z8CUDACopyPcS_ii_param_1];
	ld.param.u32 	%r19, [_Z8CUDACopyPcS_ii_param_2];
	ld.param.u32 	%r20, [_Z8CUDACopyPcS_ii_param_3];
	cvta.to.global.u64 	%rd1, %rd11;
	cvta.to.global.u64 	%rd2, %rd10;
	mov.u32 	%r1, %tid.x;
	sub.s32 	%r2, %r19, %r1;
	mad.lo.s32 	%r21, %r2, %r2, %r2;
	shr.u32 	%r22, %r21, 31;
	add.s32 	%r23, %r21, %r22;
	shr.s32 	%r24, %r23, 1;
	neg.s32 	%r3, %r24;
	setp.lt.s32 	%p1, %r2, 1;
	@%p1 bra 	$L__BB0_7;
	and.b32  	%r4, %r2, 3;
	sub.s32 	%r26, %r1, %r19;
	setp.gt.u32 	%p2, %r26, -4;
	mov.b32 	%r30, 0;
	@%p2 bra 	$L__BB0_4;
	and.b32  	%r30, %r2, 2147483644;
	neg.s32 	%r29, %r30;
	add.s64 	%rd17, %rd2, 1;
	add.s64 	%rd4, %rd1, 3;
	add.s32 	%r28, %r3, %r20;
$L__BB0_3:
	cvt.s64.s32 	%rd12, %r28;
	add.s64 	%rd13, %rd4, %rd12;
	ld.global.u8 	%rs1, [%rd17+-1];
	st.global.u8 	[%rd13+-3], %rs1;
	ld.global.u8 	%rs2, [%rd17];
	st.global.u8 	[%rd13+-2], %rs2;
	ld.global.u8 	%rs3, [%rd17+1];
	st.global.u8 	[%rd13+-1], %rs3;
	ld.global.u8 	%rs4, [%rd17+2];
	st.global.u8 	[%rd13], %rs4;
	add.s32 	%r29, %r29, 4;
	add.s64 	%rd17, %rd17, 4;
	add.s32 	%r28, %r28, 4;
	setp.ne.s32 	%p3, %r29, 0;
	@%p3 bra 	$L__BB0_3;
$L__BB0_4:
	setp.eq.s32 	%p4, %r4, 0;
	@%p4 bra 	$L__BB0_7;
	add.s32 	%r27, %r30, %r3;
	add.s32 	%r32, %r27, %r20;
	cvt.u64.u32 	%rd14, %r30;
	add.s64 	%rd18, %rd2, %rd14;
	neg.s32 	%r31, %r4;
$L__BB0_6:
	.pragma "nounroll";
	cvt.s64.s32 	%rd15, %r32;
	add.s64 	%rd16, %rd1, %rd15;
	ld.global.u8 	%rs5, [%rd18];
	st.global.u8 	[%rd16], %rs5;
	add.s32 	%r32, %r32, 1;
	add.s64 	%rd18, %rd18, 1;
	add.s32 	%r31, %r31, 1;
	setp.ne.s32 	%p5, %r31, 0;
	@%p5 bra 	$L__BB0_6;
$L__BB0_7:
	ret;

}


// ===== COMPILED SASS (sm_100) =====

	.target	sm_100

	.elftype	@"ET_EXEC"


//--------------------- .note.nv.tkinfo           --------------------------
	.section	.note.nv.tkinfo,"",@"SHT_NOTE"
	.sectionflags	@"SHF_NOTE_NV_TKINFO"
	.tkinfo
        /*0018*/ 	.word	0x00000002
        /*0030*/ 	.string	""
        /*0030*/ 	.string	"ptxas"
        /*0030*/ 	.string	"Cuda compilation tools, release 13.0, V13.0.88"
        /*0030*/ 	.string	"Build cuda_13.0.r13.0/compiler.36424714_0"
        /*0030*/ 	.string	"-arch sm_100 -m 64 "



//--------------------- .note.nv.cuinfo           --------------------------
	.section	.note.nv.cuinfo,"",@"SHT_NOTE"
	.sectionflags	@"SHF_NOTE_NV_CUINFO"
        /*0018*/ 	.short	0x0002
        /*001a*/ 	.short	0x0064
        /*001c*/ 	.short	0x0082
	.zero		2


//--------------------- .nv.info                  --------------------------
	.section	.nv.info,"",@"SHT_CUDA_INFO"
	.align	4


	//----- nvinfo : EIATTR_REGCOUNT
	.align		4
        /*0000*/ 	.byte	0x04, 0x2f
        /*0002*/ 	.short	(.L_1 - .L_0)
	.align		4
.L_0:
        /*0004*/ 	.word	index@(_Z8CUDACopyPcS_ii)
        /*0008*/ 	.word	0x0000001a


	//----- nvinfo : EIATTR_FRAME_SIZE
	.align		4
.L_1:
        /*000c*/ 	.byte	0x04, 0x11
        /*000e*/ 	.short	(.L_3 - .L_2)
	.align		4
.L_2:
        /*0010*/ 	.word	index@(_Z8CUDACopyPcS_ii)
        /*0014*/ 	.word	0x00000000


	//----- nvinfo : EIATTR_MIN_STACK_SIZE
	.align		4
.L_3:
        /*0018*/ 	.byte	0x04, 0x12
        /*001a*/ 	.short	(.L_5 - .L_4)
	.align		4
.L_4:
        /*001c*/ 	.word	index@(_Z8CUDACopyPcS_ii)
        /*0020*/ 	.word	0x00000000
.L_5:


//--------------------- .nv.compat                --------------------------
	.section	.nv.compat,"",@"SHT_CUDA_COMPAT_INFO"
	.align	4
        /*0000*/ 	.byte	0x02, 0x09, 0x00, 0x00, 0x02, 0x02, 0x01, 0x00, 0x02, 0x05, 0x05, 0x00, 0x03, 0x07, 0x01, 0x01
        /*0010*/ 	.byte	0x02, 0x03, 0x00, 0x00, 0x02, 0x06, 0x01, 0x00, 0x04, 0x0b, 0x08, 0x00, 0x09, 0x00, 0x00, 0x00
        /*0020*/ 	.byte	0x00, 0x00, 0x00, 0x00


//--------------------- .nv.info._Z8CUDACopyPcS_ii --------------------------
	.section	.nv.info._Z8CUDACopyPcS_ii,"",@"SHT_CUDA_INFO"
	.sectionflags	@""
	.align	4


	//----- nvinfo : EIATTR_CUDA_API_VERSION
	.align		4
        /*0000*/ 	.byte	0x04, 0x37
        /*0002*/ 	.short	(.L_7 - .L_6)
.L_6:
        /*0004*/ 	.word	0x00000082


	//----- nvinfo : EIATTR_KPARAM_INFO
	.align		4
.L_7:
        /*0008*/ 	.byte	0x04, 0x17
        /*000a*/ 	.short	(.L_9 - .L_8)
.L_8:
        /*000c*/ 	.word	0x00000000
        /*0010*/ 	.short	0x0003
        /*0012*/ 	.short	0x0014
        /*0014*/ 	.byte	0x00, 0xf0, 0x11, 0x00


	//----- nvinfo : EIATTR_KPARAM_INFO
	.align		4
.L_9:
        /*0018*/ 	.byte	0x04, 0x17
        /*001a*/ 	.short	(.L_11 - .L_10)
.L_10:
        /*001c*/ 	.word	0x00000000
        /*0020*/ 	.short	0x0002
        /*0022*/ 	.short	0x0010
        /*0024*/ 	.byte	0x00, 0xf0, 0x11, 0x00


	//----- nvinfo : EIATTR_KPARAM_INFO
	.align		4
.L_11:
        /*0028*/ 	.byte	0x04, 0x17
        /*002a*/ 	.short	(.L_13 - .L_12)
.L_12:
        /*002c*/ 	.word	0x00000000
        /*0030*/ 	.short	0x0001
        /*0032*/ 	.short	0x0008
        /*0034*/ 	.byte	0x00, 0xf5, 0x21, 0x00


	//----- nvinfo : EIATTR_KPARAM_INFO
	.align		4
.L_13:
        /*0038*/ 	.byte	0x04, 0x17
        /*003a*/ 	.short	(.L_15 - .L_14)
.L_14:
        /*003c*/ 	.word	0x00000000
        /*0040*/ 	.short	0x0000
        /*0042*/ 	.short	0x0000
        /*0044*/ 	.byte	0x00, 0xf5, 0x21, 0x00


	//----- nvinfo : EIATTR_SPARSE_MMA_MASK
	.align		4
.L_15:
        /*0048*/ 	.byte	0x03, 0x50
        /*004a*/ 	.short	0x0000


	//----- nvinfo : EIATTR_MAXREG_COUNT
	.align		4
        /*004c*/ 	.byte	0x03, 0x1b
        /*004e*/ 	.short	0x00ff


	//----- nvinfo : EIATTR_MERCURY_ISA_VERSION
	.align		4
        /*0050*/ 	.byte	0x03, 0x5f
        /*0052*/ 	.short	0x0101


	//----- nvinfo : EIATTR_VRC_CTA_INIT_COUNT
	.align		4
        /*0054*/ 	.byte	0x02, 0x4a
	.zero		1
	.zero		1


	//----- nvinfo : EIATTR_EXIT_INSTR_OFFSETS
	.align		4
        /*0058*/ 	.byte	0x04, 0x1c
        /*005a*/ 	.short	(.L_17 - .L_16)


	//   ....[0]....
.L_16:
        /*005c*/ 	.word	0x00000050


	//   ....[1]....
        /*0060*/ 	.word	0x000002f0


	//   ....[2]....
        /*0064*/ 	.word	0x00000430


	//----- nvinfo : EIATTR_CRS_STACK_SIZE
	.align		4
.L_17:
        /*0068*/ 	.byte	0x04, 0x1e
        /*006a*/ 	.short	(.L_19 - .L_18)
.L_18:
        /*006c*/ 	.word	0x00000000


	//----- nvinfo : EIATTR_CBANK_PARAM_SIZE
	.align		4
.L_19:
        /*0070*/ 	.byte	0x03, 0x19
        /*0072*/ 	.short	0x0018


	//----- nvinfo : EIATTR_PARAM_CBANK
	.align		4
        /*0074*/ 	.byte	0x04, 0x0a
        /*0076*/ 	.short	(.L_21 - .L_20)
	.align		4
.L_20:
        /*0078*/ 	.word	index@(.nv.constant0._Z8CUDACopyPcS_ii)
        /*007c*/ 	.short	0x0380
        /*007e*/ 	.short	0x0018


	//----- nvinfo : EIATTR_SW_WAR
	.align		4
.L_21:
        /*0080*/ 	.byte	0x04, 0x36
        /*0082*/ 	.short	(.L_23 - .L_22)
.L_22:
        /*0084*/ 	.word	0x00000008
.L_23:


//--------------------- .nv.callgraph             --------------------------
	.section	.nv.callgraph,"",@"SHT_CUDA_CALLGRAPH"
	.align	4
	.sectionentsize	8
	.align		4
        /*0000*/ 	.word	0x00000000
	.align		4
        /*0004*/ 	.word	0xffffffff
	.align		4
        /*0008*/ 	.word	0x00000000
	.align		4
        /*000c*/ 	.word	0xfffffffe
	.align		4
        /*0010*/ 	.word	0x00000000
	.align		4
        /*0014*/ 	.word	0xfffffffd
	.align		4
        /*0018*/ 	.word	0x00000000
	.align		4
        /*001c*/ 	.word	0xfffffffc


//--------------------- .text._Z8CUDACopyPcS_ii   --------------------------
	.section	.text._Z8CUDACopyPcS_ii,"ax",@progbits
	.align	128
        .global         _Z8CUDACopyPcS_ii
        .type           _Z8CUDACopyPcS_ii,@function
        .size           _Z8CUDACopyPcS_ii,(.L_x_5 - _Z8CUDACopyPcS_ii)
        .other          _Z8CUDACopyPcS_ii,@"STO_CUDA_ENTRY STV_DEFAULT"
_Z8CUDACopyPcS_ii:
.text._Z8CUDACopyPcS_ii:
[----:B------:R-:W-:Y:S01]  /*0000*/  LDC R1, c[0x0][0x37c] ;  /* 0x0000df00ff017b82 */ /* 0x000fe20000000800 */
[----:B------:R-:W0:Y:S01]  /*0010*/  S2R R3, SR_TID.X ;  /* 0x0000000000037919 */ /* 0x000e220000002100 */
[----:B------:R-:W0:Y:S02]  /*0020*/  LDCU UR4, c[0x0][0x390] ;  /* 0x00007200ff0477ac */ /* 0x000e240008000800 */
[----:B0-----:R-:W-:-:S04]  /*0030*/  IADD3 R0, PT, PT, -R3, UR4, RZ ;  /* 0x0000000403007c10 */ /* 0x001fc8000fffe1ff */
[----:B------:R-:W-:-:S13]  /*0040*/  ISETP.GE.AND P0, PT, R0, 0x1, PT ;  /* 0x000000010000780c */ /* 0x000fda0003f06270 */
[----:B------:R-:W-:Y:S05]  /*0050*/  @!P0 EXIT ;  /* 0x000000000000894d */ /* 0x000fea0003800000 */
[----:B------:R-:W-:Y:S01]  /*0060*/  VIADD R3, R3, -UR4 ;  /* 0x8000000403037c36 */ /* 0x000fe20008000000 */
[C---:B------:R-:W-:Y:S01]  /*0070*/  LOP3.LUT R9, R0.reuse, 0x3, RZ, 0xc0, !PT ;  /* 0x0000000300097812 */ /* 0x040fe200078ec0ff */
[----:B------:R-:W-:Y:S01]  /*0080*/  IMAD R2, R0, R0, R0 ;  /* 0x0000000000027224 */ /* 0x000fe200078e0200 */
[----:B------:R-:W0:Y:S01]  /*0090*/  LDCU.64 UR6, c[0x0][0x358] ;  /* 0x00006b00ff0677ac */ /* 0x000e220008000a00 */
[----:B------:R-:W-:Y:S01]  /*00a0*/  BSSY.RECONVERGENT B0, `(.L_x_0) ;  /* 0x0000024000007945 */ /* 0x000fe20003800200 */
[----:B------:R-:W-:Y:S01]  /*00b0*/  ISETP.GT.U32.AND P1, PT, R3, -0x4, PT ;  /* 0xfffffffc0300780c */ /* 0x000fe20003f24070 */
[----:B------:R-:W-:Y:S01]  /*00c0*/  IMAD.MOV.U32 R11, RZ, RZ, RZ ;  /* 0x000000ffff0b7224 */ /* 0x000fe200078e00ff */
[----:B------:R-:W-:Y:S02]  /*00d0*/  LEA.HI R2, R2, R2, RZ, 0x1 ;  /* 0x0000000202027211 */ /* 0x000fe400078f08ff */
[----:B------:R-:W-:Y:S02]  /*00e0*/  ISETP.NE.AND P0, PT, R9, RZ, PT ;  /* 0x000000ff0900720c */ /* 0x000fe40003f05270 */
[----:B------:R-:W-:-:S07]  /*00f0*/  SHF.R.S32.HI R8, RZ, 0x1, R2 ;  /* 0x00000001ff087819 */ /* 0x000fce0000011402 */
[----:B------:R-:W-:Y:S05]  /*0100*/  @P1 BRA `(.L_x_1) ;  /* 0x0000000000741947 */ /* 0x000fea0003800000 */
[----:B------:R-:W1:Y:S01]  /*0110*/  LDCU.64 UR4, c[0x0][0x380] ;  /* 0x00007000ff0477ac */ /* 0x000e620008000a00 */
[----:B------:R-:W2:Y:S01]  /*0120*/  LDC.64 R2, c[0x0][0x388] ;  /* 0x0000e200ff027b82 */ /* 0x000ea20000000a00 */
[----:B------:R-:W-:Y:S01]  /*0130*/  LOP3.LUT R11, R0, 0x7ffffffc, RZ, 0xc0, !PT ;  /* 0x7ffffffc000b7812 */ /* 0x000fe200078ec0ff */
[----:B------:R-:W3:Y:S04]  /*0140*/  LDCU UR8, c[0x0][0x394] ;  /* 0x00007280ff0877ac */ /* 0x000ee80008000800 */
[----:B------:R-:W-:Y:S01]  /*0150*/  IMAD.MOV R0, RZ, RZ, -R11 ;  /* 0x000000ffff007224 */ /* 0x000fe200078e0a0b */
[----:B-1----:R-:W-:-:S04]  /*0160*/  UIADD3 UR4, UP0, UPT, UR4, 0x1, URZ ;  /* 0x0000000104047890 */ /* 0x002fc8000ff1e0ff */
[----:B------:R-:W-:Y:S01]  /*0170*/  UIADD3.X UR5, UPT, UPT, URZ, UR5, URZ, UP0, !UPT ;  /* 0x00000005ff057290 */ /* 0x000fe200087fe4ff */
[----:B---3--:R-:W-:Y:S01]  /*0180*/  IADD3 R13, PT, PT, -R8, UR8, RZ ;  /* 0x00000008080d7c10 */ /* 0x008fe2000fffe1ff */
[----:B------:R-:W-:-:S04]  /*0190*/  IMAD.U32 R10, RZ, RZ, UR4 ;  /* 0x00000004ff0a7e24 */ /* 0x000fc8000f8e00ff */
[----:B------:R-:W-:-:S07]  /*01a0*/  IMAD.U32 R23, RZ, RZ, UR5 ;  /* 0x00000005ff177e24 */ /* 0x000fce000f8e00ff */
.L_x_2:
[----:B------:R-:W-:Y:S02]  /*01b0*/  IMAD.MOV.U32 R6, RZ, RZ, R10 ;  /* 0x000000ffff067224 */ /* 0x000fe400078e000a */
[----:B------:R-:W-:-:S05]  /*01c0*/  IMAD.MOV.U32 R7, RZ, RZ, R23 ;  /* 0x000000ffff077224 */ /* 0x000fca00078e0017 */
[----:B01----:R-:W3:Y:S01]  /*01d0*/  LDG.E.U8 R15, desc[UR6][R6.64+-0x1] ;  /* 0xffffff06060f7981 */ /* 0x003ee2000c1e1100 */
[----:B------:R-:W-:Y:S02]  /*01e0*/  SHF.R.S32.HI R10, RZ, 0x1f, R13 ;  /* 0x0000001fff0a7819 */ /* 0x000fe4000001140d */
[----:B--2---:R-:W-:-:S04]  /*01f0*/  IADD3 R4, P1, P2, R13, 0x3, R2 ;  /* 0x000000030d047810 */ /* 0x004fc80007a3e002 */
[----:B------:R-:W-:-:S05]  /*0200*/  IADD3.X R5, PT, PT, R10, R3, RZ, P1, P2 ;  /* 0x000000030a057210 */ /* 0x000fca0000fe44ff */
[----:B---3--:R1:W-:Y:S04]  /*0210*/  STG.E.U8 desc[UR6][R4.64+-0x3], R15 ;  /* 0xfffffd0f04007986 */ /* 0x0083e8000c101106 */
[----:B------:R-:W2:Y:S04]  /*0220*/  LDG.E.U8 R17, desc[UR6][R6.64] ;  /* 0x0000000606117981 */ /* 0x000ea8000c1e1100 */
[----:B--2---:R1:W-:Y:S04]  /*0230*/  STG.E.U8 desc[UR6][R4.64+-0x2], R17 ;  /* 0xfffffe1104007986 */ /* 0x0043e8000c101106 */
[----:B------:R-:W2:Y:S04]  /*0240*/  LDG.E.U8 R19, desc[UR6][R6.64+0x1] ;  /* 0x0000010606137981 */ /* 0x000ea8000c1e1100 */
[----:B--2---:R1:W-:Y:S04]  /*0250*/  STG.E.U8 desc[UR6][R4.64+-0x1], R19 ;  /* 0xffffff1304007986 */ /* 0x0043e8000c101106 */
[----:B------:R-:W2:Y:S01]  /*0260*/  LDG.E.U8 R21, desc[UR6][R6.64+0x2] ;  /* 0x0000020606157981 */ /* 0x000ea2000c1e1100 */
[----:B------:R-:W-:Y:S01]  /*0270*/  VIADD R0, R0, 0x4 ;  /* 0x0000000400007836 */ /* 0x000fe20000000000 */
[----:B------:R-:W-:Y:S01]  /*0280*/  IADD3 R10, P2, PT, R6, 0x4, RZ ;  /* 0x00000004060a7810 */ /* 0x000fe20007f5e0ff */
[----:B------:R-:W-:-:S03]  /*0290*/  VIADD R13, R13, 0x4 ;  /* 0x000000040d0d7836 */ /* 0x000fc60000000000 */
[----:B------:R-:W-:Y:S01]  /*02a0*/  ISETP.NE.AND P1, PT, R0, RZ, PT ;  /* 0x000000ff0000720c */ /* 0x000fe20003f25270 */
[----:B------:R-:W-:Y:S01]  /*02b0*/  IMAD.X R23, RZ, RZ, R7, P2 ;  /* 0x000000ffff177224 */ /* 0x000fe200010e0607 */
[----:B--2---:R1:W-:Y:S11]  /*02c0*/  STG.E.U8 desc[UR6][R4.64], R21 ;  /* 0x0000001504007986 */ /* 0x0043f6000c101106 */
[----:B------:R-:W-:Y:S05]  /*02d0*/  @P1 BRA `(.L_x_2) ;  /* 0xfffffffc00b41947 */ /* 0x000fea000383ffff */
.L_x_1:
[----:B0-----:R-:W-:Y:S05]  /*02e0*/  BSYNC.RECONVERGENT B0 ;  /* 0x0000000000007941 */ /* 0x001fea0003800200 */
.L_x_0:
[----:B------:R-:W-:Y:S05]  /*02f0*/  @!P0 EXIT ;  /* 0x000000000000894d */ /* 0x000fea0003800000 */
[----:B------:R-:W0:Y:S01]  /*0300*/  LDCU.64 UR8, c[0x0][0x380] ;  /* 0x00007000ff0877ac */ /* 0x000e220008000a00 */
[----:B------:R-:W-:Y:S01]  /*0310*/  IMAD.MOV R9, RZ, RZ, -R9 ;  /* 0x000000ffff097224 */ /* 0x000fe200078e0a09 */
[----:B------:R-:W2:Y:S01]  /*0320*/  LDCU UR4, c[0x0][0x394] ;  /* 0x00007280ff0477ac */ /* 0x000ea20008000800 */
[----:B------:R-:W3:Y:S01]  /*0330*/  LDCU.64 UR10, c[0x0][0x388] ;  /* 0x00007100ff0a77ac */ /* 0x000ee20008000a00 */
[C---:B0-----:R-:W-:Y:S02]  /*0340*/  IADD3 R0, P0, PT, R11.reuse, UR8, RZ ;  /* 0x000000080b007c10 */ /* 0x041fe4000ff1e0ff */
[----:B--2---:R-:W-:-:S03]  /*0350*/  IADD3 R8, PT, PT, R11, UR4, -R8 ;  /* 0x000000040b087c10 */ /* 0x004fc6000fffe808 */
[----:B---3--:R-:W-:-:S08]  /*0360*/  IMAD.X R7, RZ, RZ, UR9, P0 ;  /* 0x00000009ff077e24 */ /* 0x008fd000080e06ff */
.L_x_3:
[----:B0-----:R-:W-:Y:S02]  /*0370*/  IMAD.MOV.U32 R3, RZ, RZ, R7 ;  /* 0x000000ffff037224 */ /* 0x001fe400078e0007 */
[----:B------:R-:W-:-:S05]  /*0380*/  IMAD.MOV.U32 R2, RZ, RZ, R0 ;  /* 0x000000ffff027224 */ /* 0x000fca00078e0000 */
[----:B------:R-:W2:Y:S01]  /*0390*/  LDG.E.U8 R3, desc[UR6][R2.64] ;  /* 0x0000000602037981 */ /* 0x000ea2000c1e1100 */
[----:B-1----:R-:W-:Y:S01]  /*03a0*/  IADD3 R4, P0, PT, R8, UR10, RZ ;  /* 0x0000000a08047c10 */ /* 0x002fe2000ff1e0ff */
[----:B------:R-:W-:Y:S01]  /*03b0*/  VIADD R9, R9, 0x1 ;  /* 0x0000000109097836 */ /* 0x000fe20000000000 */
[----:B------:R-:W-:Y:S02]  /*03c0*/  IADD3 R0, P1, PT, R0, 0x1, RZ ;  /* 0x0000000100007810 */ /* 0x000fe40007f3e0ff */
[C---:B------:R-:W-:Y:S01]  /*03d0*/  LEA.HI.X.SX32 R5, R8.reuse, UR11, 0x1, P0 ;  /* 0x0000000b08057c11 */ /* 0x040fe200080f0eff */
[----:B------:R-:W-:Y:S01]  /*03e0*/  VIADD R8, R8, 0x1 ;  /* 0x0000000108087836 */ /* 0x000fe20000000000 */
[----:B------:R-:W-:Y:S01]  /*03f0*/  ISETP.NE.AND P0, PT, R9, RZ, PT ;  /* 0x000000ff0900720c */ /* 0x000fe20003f05270 */
[----:B------:R-:W-:Y:S02]  /*0400*/  IMAD.X R7, RZ, RZ, R7, P1 ;  /* 0x000000ffff077224 */ /* 0x000fe400008e0607 */
[----:B--2---:R0:W-:Y:S10]  /*0410*/  STG.E.U8 desc[UR6][R4.64], R3 ;  /* 0x0000000304007986 */ /* 0x0041f4000c101106 */
[----:B------:R-:W-:Y:S05]  /*0420*/  @P0 BRA `(.L_x_3) ;  /* 0xfffffffc00d00947 */ /* 0x000fea000383ffff */
[----:B------:R-:W-:Y:S05]  /*0430*/  EXIT ;  /* 0x000000000000794d */ /* 0x000fea0003800000 */
.L_x_4:
[----:B------:R-:W-:-:S00]  /*0440*/  BRA `(.L_x_4) ;  /* 0xfffffffc00fc7947 */ /* 0x000fc0000383ffff */
[----:B------:R-:W-:-:S00]  /*0450*/  NOP ;  /* 0x0000000000007918 */ /* 0x000fc00000000000 */
        /* <DEDUP_REMOVED lines=10> */
.L_x_5:


//--------------------- .nv.shared.reserved.0     --------------------------
	.section	.nv.shared.reserved.0,"aw",@nobits
	.weak		__nv_reservedSMEM_offset_0_alias
	.size		__nv_reservedSMEM_offset_0_alias, 0, 64
	.other		__nv_reservedSMEM_offset_0_alias,@"STO_CUDA_RESERVED_SHARED STV_DEFAULT"
__nv_reservedSMEM_offset_0_alias:
	.zero		0
	.zero		64


//--------------------- .nv.constant0._Z8CUDACopyPcS_ii --------------------------
	.section	.nv.constant0._Z8CUDACopyPcS_ii,"a",@progbits
	.sectionflags	@""
	.align	4
.nv.constant0._Z8CUDACopyPcS_ii:
	.zero		920


//--------------------- SYMBOLS --------------------------

	.type		.nv.reservedSmem.offset0,@object
	.size		.nv.reservedSmem.offset0,0x4
